	.headerflags	@"EF_CUDA_TEXMODE_UNIFIED EF_CUDA_64BIT_ADDRESS EF_CUDA_SM89 EF_CUDA_VIRTUAL_SM(EF_CUDA_SM89)"
	.elftype	@"ET_EXEC"


//--------------------- .nv.info                  --------------------------
	.section	.nv.info,"",@"SHT_CUDA_INFO"
	.align	4


	//----- nvinfo : EIATTR_REGCOUNT
	.align		4
        /*0000*/ 	.byte	0x04, 0x2f
        /*0002*/ 	.short	(.L_1 - .L_0)
	.align		4
.L_0:
        /*0004*/ 	.word	index@(triton__0d1d2d3d4d5de)
        /*0008*/ 	.word	0x00000020


	//----- nvinfo : EIATTR_MAX_STACK_SIZE
	.align		4
.L_1:
        /*000c*/ 	.byte	0x04, 0x23
        /*000e*/ 	.short	(.L_3 - .L_2)
	.align		4
.L_2:
        /*0010*/ 	.word	index@(triton__0d1d2d3d4d5de)
        /*0014*/ 	.word	0x00000000


	//----- nvinfo : EIATTR_MIN_STACK_SIZE
	.align		4
.L_3:
        /*0018*/ 	.byte	0x04, 0x12
        /*001a*/ 	.short	(.L_5 - .L_4)
	.align		4
.L_4:
        /*001c*/ 	.word	index@(triton__0d1d2d3d4d5de)
        /*0020*/ 	.word	0x00000000


	//----- nvinfo : EIATTR_FRAME_SIZE
	.align		4
.L_5:
        /*0024*/ 	.byte	0x04, 0x11
        /*0026*/ 	.short	(.L_7 - .L_6)
	.align		4
.L_6:
        /*0028*/ 	.word	index@(triton__0d1d2d3d4d5de)
        /*002c*/ 	.word	0x00000000
.L_7:


//--------------------- .nv.info.triton__0d1d2d3d4d5de --------------------------
	.section	.nv.info.triton__0d1d2d3d4d5de,"",@"SHT_CUDA_INFO"
	.align	4


	//----- nvinfo : EIATTR_CUDA_API_VERSION
	.align		4
        /*0000*/ 	.byte	0x04, 0x37
        /*0002*/ 	.short	(.L_9 - .L_8)
.L_8:
        /*0004*/ 	.word	0x0000007b


	//----- nvinfo : EIATTR_PARAM_CBANK
	.align		4
.L_9:
        /*0008*/ 	.byte	0x04, 0x0a
        /*000a*/ 	.short	(.L_11 - .L_10)
	.align		4
.L_10:
        /*000c*/ 	.word	index@(.nv.constant0.triton__0d1d2d3d4d5de)
        /*0010*/ 	.short	0x0160
        /*0012*/ 	.short	0x002c


	//----- nvinfo : EIATTR_CBANK_PARAM_SIZE
	.align		4
.L_11:
        /*0014*/ 	.byte	0x03, 0x19
        /*0016*/ 	.short	0x002c


	//----- nvinfo : EIATTR_KPARAM_INFO
	.align		4
        /*0018*/ 	.byte	0x04, 0x17
        /*001a*/ 	.short	(.L_13 - .L_12)
.L_12:
        /*001c*/ 	.word	0x00000000
        /*0020*/ 	.short	0x0005
        /*0022*/ 	.short	0x0028
        /*0024*/ 	.byte	0x00, 0xf0, 0x11, 0x00


	//----- nvinfo : EIATTR_KPARAM_INFO
	.align		4
.L_13:
        /*0028*/ 	.byte	0x04, 0x17
        /*002a*/ 	.short	(.L_15 - .L_14)
.L_14:
        /*002c*/ 	.word	0x00000000
        /*0030*/ 	.short	0x0004
        /*0032*/ 	.short	0x0020
        /*0034*/ 	.byte	0x00, 0xf0, 0x21, 0x00


	//----- nvinfo : EIATTR_KPARAM_INFO
	.align		4
.L_15:
        /*0038*/ 	.byte	0x04, 0x17
        /*003a*/ 	.short	(.L_17 - .L_16)
.L_16:
        /*003c*/ 	.word	0x00000000
        /*0040*/ 	.short	0x0003
        /*0042*/ 	.short	0x0018
        /*0044*/ 	.byte	0x00, 0xf0, 0x21, 0x00


	//----- nvinfo : EIATTR_KPARAM_INFO
	.align		4
.L_17:
        /*0048*/ 	.byte	0x04, 0x17
        /*004a*/ 	.short	(.L_19 - .L_18)
.L_18:
        /*004c*/ 	.word	0x00000000
        /*0050*/ 	.short	0x0002
        /*0052*/ 	.short	0x0010
        /*0054*/ 	.byte	0x00, 0xf0, 0x21, 0x00


	//----- nvinfo : EIATTR_KPARAM_INFO
	.align		4
.L_19:
        /*0058*/ 	.byte	0x04, 0x17
        /*005a*/ 	.short	(.L_21 - .L_20)
.L_20:
        /*005c*/ 	.word	0x00000000
        /*0060*/ 	.short	0x0001
        /*0062*/ 	.short	0x0008
        /*0064*/ 	.byte	0x00, 0xf0, 0x21, 0x00


	//----- nvinfo : EIATTR_KPARAM_INFO
	.align		4
.L_21:
        /*0068*/ 	.byte	0x04, 0x17
        /*006a*/ 	.short	(.L_23 - .L_22)
.L_22:
        /*006c*/ 	.word	0x00000000
        /*0070*/ 	.short	0x0000
        /*0072*/ 	.short	0x0000
        /*0074*/ 	.byte	0x00, 0xf0, 0x21, 0x00


	//----- nvinfo : EIATTR_MAXREG_COUNT
	.align		4
.L_23:
        /*0078*/ 	.byte	0x03, 0x1b
        /*007a*/ 	.short	0x00ff


	//----- nvinfo : EIATTR_EXIT_INSTR_OFFSETS
	.align		4
        /*007c*/ 	.byte	0x04, 0x1c
        /*007e*/ 	.short	(.L_25 - .L_24)


	//   ....[0]....
.L_24:
        /*0080*/ 	.word	0x000008e0


	//----- nvinfo : EIATTR_MAX_THREADS
	.align		4
.L_25:
        /*0084*/ 	.byte	0x04, 0x05
        /*0086*/ 	.short	(.L_27 - .L_26)
.L_26:
        /*0088*/ 	.word	0x00000100
        /*008c*/ 	.word	0x00000001
        /*0090*/ 	.word	0x00000001
.L_27:


//--------------------- .nv.rel.action            --------------------------
	.section	.nv.rel.action,"",@"SHT_CUDA_RELOCINFO"
	.align	8
	.sectionentsize	8
        /*0000*/ 	.byte	0x73, 0x00, 0x00, 0x00, 0x00, 0x00, 0x00, 0x00, 0x00, 0x00, 0x00, 0x11, 0x25, 0x00, 0x05, 0x36


//--------------------- .nv.constant0.triton__0d1d2d3d4d5de --------------------------
	.section	.nv.constant0.triton__0d1d2d3d4d5de,"a",@progbits
	.align	4
.nv.constant0.triton__0d1d2d3d4d5de:
	.zero		396


//--------------------- .text.triton__0d1d2d3d4d5de --------------------------
	.section	.text.triton__0d1d2d3d4d5de,"ax",@progbits
	.sectioninfo	@"SHI_REGISTERS=32"
	.align	128
        .global         triton__0d1d2d3d4d5de
        .type           triton__0d1d2d3d4d5de,@function
        .size           triton__0d1d2d3d4d5de,(.L_x_1 - triton__0d1d2d3d4d5de)
        .other          triton__0d1d2d3d4d5de,@"STO_CUDA_ENTRY STV_DEFAULT"
triton__0d1d2d3d4d5de:
.text.triton__0d1d2d3d4d5de:
[----:B------:R-:W-:-:S02]  /*0000*/  IMAD.MOV.U32 R1, RZ, RZ, c[0x0][0x28] ;  /* 0x00000a00ff017624 */ /* 0x000fc400078e00ff */
[----:B------:R-:W0:Y:S01]  /*0010*/  S2R R0, SR_TID.X ;  /* 0x0000000000007919 */ /* 0x000e220000002100 */
[----:B------:R-:W-:Y:S01]  /*0020*/  IMAD.MOV.U32 R12, RZ, RZ, 0x2 ;  /* 0x00000002ff0c7424 */ /* 0x000fe200078e00ff */
[----:B------:R-:W-:Y:S02]  /*0030*/  ULDC.64 UR4, c[0x0][0x118] ;  /* 0x0000460000047ab9 */ /* 0x000fe40000000a00 */
[----:B------:R-:W1:Y:S01]  /*0040*/  S2R R5, SR_CTAID.X ;  /* 0x0000000000057919 */ /* 0x000e620000002500 */
[----:B0-----:R-:W-:Y:S01]  /*0050*/  IMAD.SHL.U32 R0, R0, 0x2, RZ ;  /* 0x0000000200007824 */ /* 0x001fe200078e00ff */
[----:B-1----:R-:W-:-:S04]  /*0060*/  SHF.R.S32.HI R11, RZ, 0x16, R5 ;  /* 0x00000016ff0b7819 */ /* 0x002fc80000011405 */
[----:B------:R-:W-:Y:S02]  /*0070*/  LOP3.LUT R0, R0, 0x1fe, RZ, 0xc0, !PT ;  /* 0x000001fe00007812 */ /* 0x000fe400078ec0ff */
[----:B------:R-:W-:-:S03]  /*0080*/  SGXT R11, R11, 0x1 ;  /* 0x000000010b0b781a */ /* 0x000fc60000000200 */
[----:B------:R-:W-:-:S05]  /*0090*/  IMAD R13, R5, 0x200, R0 ;  /* 0x00000200050d7824 */ /* 0x000fca00078e0200 */
[----:B------:R-:W-:Y:S02]  /*00a0*/  SHF.R.S32.HI R0, RZ, 0x1f, R13 ;  /* 0x0000001fff007819 */ /* 0x000fe4000001140d */
[----:B------:R-:W-:Y:S02]  /*00b0*/  IADD3 R10, R13, 0x1, RZ ;  /* 0x000000010d0a7810 */ /* 0x000fe40007ffe0ff */
[CC--:B------:R-:W-:Y:S02]  /*00c0*/  LEA.HI R2, R0.reuse, R13.reuse, RZ, 0x12 ;  /* 0x0000000d00027211 */ /* 0x0c0fe400078f90ff */
[----:B------:R-:W-:Y:S02]  /*00d0*/  LEA.HI R4, R0, R13, RZ, 0x8 ;  /* 0x0000000d00047211 */ /* 0x000fe400078f40ff */
[----:B------:R-:W-:Y:S02]  /*00e0*/  SHF.R.S32.HI R6, RZ, 0x12, R2 ;  /* 0x00000012ff067819 */ /* 0x000fe40000011402 */
[----:B------:R-:W-:-:S02]  /*00f0*/  SHF.R.S32.HI R0, RZ, 0x8, R4 ;  /* 0x00000008ff007819 */ /* 0x000fc40000011404 */
[----:B------:R-:W-:Y:S02]  /*0100*/  SHF.R.S32.HI R3, RZ, 0x1f, R4 ;  /* 0x0000001fff037819 */ /* 0x000fe40000011404 */
[----:B------:R-:W-:Y:S02]  /*0110*/  LOP3.LUT R7, R6, 0xffff, RZ, 0xc0, !PT ;  /* 0x0000ffff06077812 */ /* 0x000fe400078ec0ff */
[----:B------:R-:W-:Y:S02]  /*0120*/  LEA.HI R3, R3, R0, RZ, 0xa ;  /* 0x0000000003037211 */ /* 0x000fe400078f50ff */
[----:B------:R-:W-:Y:S02]  /*0130*/  LEA.HI R7, R7, R6, RZ, 0x11 ;  /* 0x0000000607077211 */ /* 0x000fe400078f88ff */
[----:B------:R-:W-:Y:S02]  /*0140*/  LOP3.LUT R3, R3, 0xffc00, RZ, 0xc0, !PT ;  /* 0x000ffc0003037812 */ /* 0x000fe400078ec0ff */
[----:B------:R-:W-:-:S02]  /*0150*/  LOP3.LUT R7, R7, 0xfffe, RZ, 0xc0, !PT ;  /* 0x0000fffe07077812 */ /* 0x000fc400078ec0ff */
[----:B------:R-:W-:Y:S01]  /*0160*/  LOP3.LUT R2, R2, 0xfffc0000, RZ, 0xc0, !PT ;  /* 0xfffc000002027812 */ /* 0x000fe200078ec0ff */
[----:B------:R-:W-:Y:S01]  /*0170*/  IMAD.IADD R5, R0, 0x1, -R3 ;  /* 0x0000000100057824 */ /* 0x000fe200078e0a03 */
[----:B------:R-:W-:Y:S01]  /*0180*/  LEA.HI R0, R11, R13, RZ, 0x13 ;  /* 0x0000000d0b007211 */ /* 0x000fe200078f98ff */
[----:B------:R-:W-:Y:S01]  /*0190*/  IMAD.MOV R7, RZ, RZ, -R7 ;  /* 0x000000ffff077224 */ /* 0x000fe200078e0a07 */
[----:B------:R-:W-:Y:S01]  /*01a0*/  LOP3.LUT R4, R4, 0xffffff00, RZ, 0xc0, !PT ;  /* 0xffffff0004047812 */ /* 0x000fe200078ec0ff */
[----:B------:R-:W-:Y:S01]  /*01b0*/  IMAD.IADD R25, R13, 0x1, -R2 ;  /* 0x000000010d197824 */ /* 0x000fe200078e0a02 */
[----:B------:R-:W-:Y:S02]  /*01c0*/  SHF.R.S32.HI R8, RZ, 0x13, R0 ;  /* 0x00000013ff087819 */ /* 0x000fe40000011400 */
[----:B------:R-:W-:Y:S01]  /*01d0*/  PRMT R7, R7, 0x7710, RZ ;  /* 0x0000771007077816 */ /* 0x000fe200000000ff */
[----:B------:R-:W-:Y:S01]  /*01e0*/  IMAD.WIDE R2, R25, R12, c[0x0][0x170] ;  /* 0x00005c0019027625 */ /* 0x000fe200078e020c */
[----:B------:R-:W-:-:S03]  /*01f0*/  LEA.HI R0, R11, R10, RZ, 0x8 ;  /* 0x0000000a0b007211 */ /* 0x000fc600078f40ff */
[----:B------:R-:W-:Y:S01]  /*0200*/  IMAD.IADD R6, R6, 0x1, R7 ;  /* 0x0000000106067824 */ /* 0x000fe200078e0207 */
[----:B------:R-:W-:Y:S01]  /*0210*/  LOP3.LUT R27, R0, 0xffffff00, RZ, 0xc0, !PT ;  /* 0xffffff00001b7812 */ /* 0x000fe200078ec0ff */
[----:B------:R-:W-:Y:S01]  /*0220*/  IMAD R5, R5, 0x4, R8 ;  /* 0x0000000405057824 */ /* 0x000fe200078e0208 */
[----:B------:R0:W2:Y:S01]  /*0230*/  LDG.E.EL.U16 R21, [R2.64] ;  /* 0x0000000402157981 */ /* 0x0000a2000c2e1500 */
[----:B------:R-:W-:Y:S01]  /*0240*/  IMAD.IADD R29, R13, 0x1, -R4 ;  /* 0x000000010d1d7824 */ /* 0x000fe200078e0a04 */
[----:B------:R-:W-:Y:S01]  /*0250*/  PRMT R28, R6, 0x9910, RZ ;  /* 0x00009910061c7816 */ /* 0x000fe200000000ff */
[----:B------:R-:W-:Y:S01]  /*0260*/  IMAD.SHL.U32 R26, R5, 0x400, RZ ;  /* 0x00000400051a7824 */ /* 0x000fe200078e00ff */
[----:B------:R-:W-:Y:S01]  /*0270*/  PRMT R14, RZ, 0x7610, R14 ;  /* 0x00007610ff0e7816 */ /* 0x000fe2000000000e */
[----:B------:R-:W-:Y:S01]  /*0280*/  IMAD.IADD R27, R10, 0x1, -R27 ;  /* 0x000000010a1b7824 */ /* 0x000fe200078e0a1b */
[----:B------:R-:W-:Y:S01]  /*0290*/  ISETP.GE.AND P0, PT, R29, 0x80, PT ;  /* 0x000000801d00780c */ /* 0x000fe20003f06270 */
[----:B------:R-:W-:Y:S01]  /*02a0*/  IMAD.SHL.U32 R28, R28, 0x100, RZ ;  /* 0x000001001c1c7824 */ /* 0x000fe200078e00ff */
[----:B------:R-:W-:-:S02]  /*02b0*/  SHF.R.S32.HI R0, RZ, 0x1f, R26 ;  /* 0x0000001fff007819 */ /* 0x000fc4000001141a */
[-C--:B------:R-:W-:Y:S02]  /*02c0*/  IADD3 R5, P2, R29, R26.reuse, RZ ;  /* 0x0000001a1d057210 */ /* 0x080fe40007f5e0ff */
[----:B0-----:R-:W-:Y:S02]  /*02d0*/  IADD3 R3, P3, R27, R26, RZ ;  /* 0x0000001a1b037210 */ /* 0x001fe40007f7e0ff */
[-C--:B------:R-:W-:Y:S02]  /*02e0*/  LEA.HI.X.SX32 R16, R29, R0.reuse, 0x1, P2 ;  /* 0x000000001d107211 */ /* 0x080fe400010f0eff */
[----:B------:R-:W-:Y:S02]  /*02f0*/  LEA.HI.X.SX32 R6, R27, R0, 0x1, P3 ;  /* 0x000000001b067211 */ /* 0x000fe400018f0eff */
[----:B------:R-:W-:Y:S02]  /*0300*/  LEA R4, P4, R5, c[0x0][0x160], 0x1 ;  /* 0x0000580005047a11 */ /* 0x000fe400078808ff */
[----:B------:R-:W-:-:S02]  /*0310*/  SHF.R.S32.HI R0, RZ, 0x1f, R28 ;  /* 0x0000001fff007819 */ /* 0x000fc4000001141c */
[C---:B------:R-:W-:Y:S02]  /*0320*/  IADD3 R7, P2, R28.reuse, R5, RZ ;  /* 0x000000051c077210 */ /* 0x040fe40007f5e0ff */
[----:B------:R-:W-:Y:S02]  /*0330*/  IADD3 R9, P3, R28, R3, RZ ;  /* 0x000000031c097210 */ /* 0x000fe40007f7e0ff */
[----:B------:R-:W-:Y:S02]  /*0340*/  LEA R2, P5, R3, c[0x0][0x160], 0x1 ;  /* 0x0000580003027a11 */ /* 0x000fe400078a08ff */
[--C-:B------:R-:W-:Y:S01]  /*0350*/  LEA.HI.X R5, R5, c[0x0][0x164], R16.reuse, 0x1, P4 ;  /* 0x0000590005057a11 */ /* 0x100fe200020f0c10 */
[C---:B------:R-:W-:Y:S01]  /*0360*/  IMAD.X R16, R0.reuse, 0x1, R16, P2 ;  /* 0x0000000100107824 */ /* 0x040fe200010e0610 */
[--C-:B------:R-:W-:Y:S01]  /*0370*/  LEA.HI.X R3, R3, c[0x0][0x164], R6.reuse, 0x1, P5 ;  /* 0x0000590003037a11 */ /* 0x100fe200028f0c06 */
[----:B------:R-:W-:Y:S01]  /*0380*/  IMAD.X R0, R0, 0x1, R6, P3 ;  /* 0x0000000100007824 */ /* 0x000fe200018e0606 */
[----:B------:R-:W-:Y:S01]  /*0390*/  LEA R6, P2, R7, c[0x0][0x160], 0x1 ;  /* 0x0000580007067a11 */ /* 0x000fe200078408ff */
[----:B------:R0:W3:Y:S01]  /*03a0*/  @!P0 LDG.E.U16 R14, [R4.64+0x500] ;  /* 0x00050004040e8981 */ /* 0x0000e2000c1e1500 */
[----:B------:R-:W-:-:S02]  /*03b0*/  ISETP.GT.AND P1, PT, R29, 0x7f, PT ;  /* 0x0000007f1d00780c */ /* 0x000fc40003f24270 */
[----:B------:R-:W-:Y:S02]  /*03c0*/  LEA.HI.X R7, R7, c[0x0][0x164], R16, 0x1, P2 ;  /* 0x0000590007077a11 */ /* 0x000fe400010f0c10 */
[C---:B------:R-:W-:Y:S02]  /*03d0*/  ISETP.GE.AND P3, PT, R27.reuse, 0x80, PT ;  /* 0x000000801b00780c */ /* 0x040fe40003f66270 */
[----:B------:R-:W-:Y:S02]  /*03e0*/  ISETP.GT.AND P2, PT, R27, 0x7f, PT ;  /* 0x0000007f1b00780c */ /* 0x000fe40003f44270 */
[----:B------:R-:W-:Y:S02]  /*03f0*/  LEA R8, P4, R9, c[0x0][0x160], 0x1 ;  /* 0x0000580009087a11 */ /* 0x000fe400078808ff */
[----:B------:R-:W-:Y:S02]  /*0400*/  LEA.HI R11, R11, R10, RZ, 0x12 ;  /* 0x0000000a0b0b7211 */ /* 0x000fe400078f90ff */
[----:B------:R-:W-:-:S02]  /*0410*/  PRMT R18, RZ, 0x7610, R18 ;  /* 0x00007610ff127816 */ /* 0x000fc40000000012 */
[--C-:B------:R-:W-:Y:S02]  /*0420*/  LEA.HI.X R9, R9, c[0x0][0x164], R0.reuse, 0x1, P4 ;  /* 0x0000590009097a11 */ /* 0x100fe400020f0c00 */
[----:B------:R-:W-:Y:S02]  /*0430*/  PRMT R0, RZ, 0x7610, R0 ;  /* 0x00007610ff007816 */ /* 0x000fe40000000000 */
[----:B------:R-:W-:Y:S01]  /*0440*/  PRMT R16, RZ, 0x7610, R16 ;  /* 0x00007610ff107816 */ /* 0x000fe20000000010 */
[----:B------:R0:W4:Y:S01]  /*0450*/  @P1 LDG.E.U16 R18, [R4.64+0x300] ;  /* 0x0003000404121981 */ /* 0x000122000c1e1500 */
[----:B------:R-:W-:Y:S02]  /*0460*/  PRMT R20, RZ, 0x7610, R20 ;  /* 0x00007610ff147816 */ /* 0x000fe40000000014 */
[----:B------:R-:W-:Y:S01]  /*0470*/  PRMT R17, RZ, 0x7610, R17 ;  /* 0x00007610ff117816 */ /* 0x000fe20000000011 */
[----:B------:R1:W5:Y:S01]  /*0480*/  @!P0 LDG.E.U16 R0, [R6.64+0x100] ;  /* 0x0001000406008981 */ /* 0x000362000c1e1500 */
[----:B------:R-:W-:-:S02]  /*0490*/  PRMT R19, RZ, 0x7610, R19 ;  /* 0x00007610ff137816 */ /* 0x000fc40000000013 */
[----:B------:R-:W-:Y:S01]  /*04a0*/  PRMT R15, RZ, 0x7610, R15 ;  /* 0x00007610ff0f7816 */ /* 0x000fe2000000000f */
[----:B------:R1:W5:Y:S01]  /*04b0*/  @P1 LDG.E.U16 R16, [R6.64+-0x100] ;  /* 0xffff000406101981 */ /* 0x000362000c1e1500 */
[----:B------:R-:W-:-:S03]  /*04c0*/  LOP3.LUT R11, R11, 0xfffc0000, RZ, 0xc0, !PT ;  /* 0xfffc00000b0b7812 */ /* 0x000fc600078ec0ff */
[----:B------:R0:W5:Y:S02]  /*04d0*/  @!P3 LDG.E.U16 R20, [R2.64+0x500] ;  /* 0x000500040214b981 */ /* 0x000164000c1e1500 */
[----:B------:R-:W-:Y:S02]  /*04e0*/  IMAD.IADD R11, R10, 0x1, -R11 ;  /* 0x000000010a0b7824 */ /* 0x000fe400078e0a0b */
[----:B------:R0:W5:Y:S04]  /*04f0*/  @P2 LDG.E.U16 R17, [R2.64+0x300] ;  /* 0x0003000402112981 */ /* 0x000168000c1e1500 */
[----:B------:R0:W5:Y:S01]  /*0500*/  @!P3 LDG.E.U16 R19, [R8.64+0x100] ;  /* 0x000100040813b981 */ /* 0x000162000c1e1500 */
[----:B------:R-:W-:-:S03]  /*0510*/  IMAD.WIDE R22, R11, R12, c[0x0][0x168] ;  /* 0x00005a000b167625 */ /* 0x000fc600078e020c */
[----:B------:R0:W5:Y:S01]  /*0520*/  @P2 LDG.E.U16 R15, [R8.64+-0x100] ;  /* 0xffff0004080f2981 */ /* 0x000162000c1e1500 */
[C---:B------:R-:W-:Y:S01]  /*0530*/  IADD3 R29, R28.reuse, R26, R29 ;  /* 0x0000001a1c1d7210 */ /* 0x040fe20007ffe01d */
[----:B------:R-:W-:Y:S01]  /*0540*/  IMAD.WIDE R10, R11, R12, c[0x0][0x170] ;  /* 0x00005c000b0a7625 */ /* 0x000fe200078e020c */
[----:B------:R-:W-:Y:S01]  /*0550*/  IADD3 R27, R28, R26, R27 ;  /* 0x0000001a1c1b7210 */ /* 0x000fe20007ffe01b */
[----:B------:R-:W5:Y:S02]  /*0560*/  LDG.E.EL.U16 R22, [R22.64] ;  /* 0x0000000416167981 */ /* 0x000f64000c2e1500 */
[-C--:B------:R-:W-:Y:S02]  /*0570*/  IMAD.WIDE R24, R25, R12.reuse, c[0x0][0x168] ;  /* 0x00005a0019187625 */ /* 0x080fe400078e020c */
[----:B------:R-:W5:Y:S02]  /*0580*/  LDG.E.EL.U16 R10, [R10.64] ;  /* 0x000000040a0a7981 */ /* 0x000f64000c2e1500 */
[----:B-1----:R-:W-:-:S02]  /*0590*/  IMAD.WIDE R6, R29, R12, c[0x0][0x160] ;  /* 0x000058001d067625 */ /* 0x002fc400078e020c */
[----:B0-----:R0:W5:Y:S02]  /*05a0*/  LDG.E.U16 R2, [R2.64+0x400] ;  /* 0x0004000402027981 */ /* 0x001164000c1e1500 */
[----:B------:R-:W-:Y:S02]  /*05b0*/  IMAD.WIDE R8, R27, R12, c[0x0][0x160] ;  /* 0x000058001b087625 */ /* 0x000fe400078e020c */
[----:B------:R-:W5:Y:S04]  /*05c0*/  LDG.E.EL.U16 R24, [R24.64] ;  /* 0x0000000418187981 */ /* 0x000f68000c2e1500 */
[----:B------:R1:W5:Y:S04]  /*05d0*/  LDG.E.U16 R6, [R6.64] ;  /* 0x0000000406067981 */ /* 0x000368000c1e1500 */
[----:B------:R-:W5:Y:S04]  /*05e0*/  LDG.E.U16 R8, [R8.64] ;  /* 0x0000000408087981 */ /* 0x000f68000c1e1500 */
[----:B------:R0:W5:Y:S01]  /*05f0*/  LDG.E.U16 R4, [R4.64+0x400] ;  /* 0x0004000404047981 */ /* 0x000162000c1e1500 */
[----:B--2---:R-:W-:Y:S01]  /*0600*/  IMAD.U32 R21, R21, 0x10000, RZ ;  /* 0x0001000015157824 */ /* 0x004fe200078e00ff */
[----:B---3--:R-:W-:-:S05]  /*0610*/  SEL R14, R14, RZ, !P0 ;  /* 0x000000ff0e0e7207 */ /* 0x008fca0004000000 */
[----:B------:R-:W-:-:S04]  /*0620*/  IMAD.U32 R14, R14, 0x10000, RZ ;  /* 0x000100000e0e7824 */ /* 0x000fc800078e00ff */
[----:B------:R-:W-:Y:S01]  /*0630*/  FADD R14, RZ, -R14 ;  /* 0x8000000eff0e7221 */ /* 0x000fe20000000000 */
[----:B----4-:R-:W-:Y:S02]  /*0640*/  SEL R18, R18, RZ, P1 ;  /* 0x000000ff12127207 */ /* 0x010fe40000800000 */
[----:B-----5:R-:W-:Y:S02]  /*0650*/  SEL R0, R0, RZ, !P0 ;  /* 0x000000ff00007207 */ /* 0x020fe40004000000 */
[----:B0-----:R-:W-:Y:S01]  /*0660*/  SEL R3, R16, RZ, P1 ;  /* 0x000000ff10037207 */ /* 0x001fe20000800000 */
[----:B------:R-:W-:Y:S01]  /*0670*/  IMAD.U32 R18, R18, 0x10000, RZ ;  /* 0x0001000012127824 */ /* 0x000fe200078e00ff */
[----:B------:R-:W-:Y:S02]  /*0680*/  SEL R20, R20, RZ, !P3 ;  /* 0x000000ff14147207 */ /* 0x000fe40005800000 */
[----:B------:R-:W-:Y:S01]  /*0690*/  SEL R17, R17, RZ, P2 ;  /* 0x000000ff11117207 */ /* 0x000fe20001000000 */
[----:B------:R-:W-:Y:S01]  /*06a0*/  IMAD.U32 R0, R0, 0x10000, RZ ;  /* 0x0001000000007824 */ /* 0x000fe200078e00ff */
[----:B------:R-:W-:Y:S01]  /*06b0*/  SEL R19, R19, RZ, !P3 ;  /* 0x000000ff13137207 */ /* 0x000fe20005800000 */
[----:B------:R-:W-:Y:S01]  /*06c0*/  IMAD.U32 R3, R3, 0x10000, RZ ;  /* 0x0001000003037824 */ /* 0x000fe200078e00ff */
[----:B------:R-:W-:Y:S01]  /*06d0*/  SEL R15, R15, RZ, P2 ;  /* 0x000000ff0f0f7207 */ /* 0x000fe20001000000 */
[----:B------:R-:W-:-:S02]  /*06e0*/  IMAD.U32 R20, R20, 0x10000, RZ ;  /* 0x0001000014147824 */ /* 0x000fc400078e00ff */
[----:B------:R-:W-:Y:S02]  /*06f0*/  IMAD.U32 R17, R17, 0x10000, RZ ;  /* 0x0001000011117824 */ /* 0x000fe400078e00ff */
[----:B------:R-:W-:Y:S02]  /*0700*/  IMAD.U32 R19, R19, 0x10000, RZ ;  /* 0x0001000013137824 */ /* 0x000fe400078e00ff */
[----:B------:R-:W-:Y:S01]  /*0710*/  IMAD.U32 R15, R15, 0x10000, RZ ;  /* 0x000100000f0f7824 */ /* 0x000fe200078e00ff */
[----:B------:R-:W-:Y:S01]  /*0720*/  @P0 FSEL R14, R18, RZ, P1 ;  /* 0x000000ff120e0208 */ /* 0x000fe20000800000 */
[----:B------:R-:W-:Y:S01]  /*0730*/  FADD R0, RZ, -R0 ;  /* 0x80000000ff007221 */ /* 0x000fe20000000000 */
[----:B-1----:R-:W-:Y:S01]  /*0740*/  FADD R7, RZ, -R20 ;  /* 0x80000014ff077221 */ /* 0x002fe20000000000 */
[----:B------:R-:W-:Y:S01]  /*0750*/  @P0 FSEL R0, R3, RZ, P1 ;  /* 0x000000ff03000208 */ /* 0x000fe20000800000 */
[----:B------:R-:W-:Y:S01]  /*0760*/  FADD R19, RZ, -R19 ;  /* 0x80000013ff137221 */ /* 0x000fe20000000000 */
[----:B------:R-:W-:Y:S01]  /*0770*/  @P3 FSEL R7, R17, RZ, P2 ;  /* 0x000000ff11073208 */ /* 0x000fe20001000000 */
[----:B------:R-:W-:Y:S01]  /*0780*/  IMAD.U32 R10, R10, 0x10000, RZ ;  /* 0x000100000a0a7824 */ /* 0x000fe200078e00ff */
[----:B------:R-:W-:Y:S01]  /*0790*/  @P3 FSEL R19, R15, RZ, P2 ;  /* 0x000000ff0f133208 */ /* 0x000fe20001000000 */
[----:B------:R-:W-:Y:S01]  /*07a0*/  FMUL R14, R21, R14 ;  /* 0x0000000e150e7220 */ /* 0x000fe20000400000 */
[----:B------:R-:W-:Y:S01]  /*07b0*/  FMUL R21, R0, R21 ;  /* 0x0000001500157220 */ /* 0x000fe20000400000 */
[----:B------:R-:W-:Y:S01]  /*07c0*/  IMAD.U32 R5, R22, 0x10000, RZ ;  /* 0x0001000016057824 */ /* 0x000fe200078e00ff */
[----:B------:R-:W-:Y:S01]  /*07d0*/  FMUL R0, R10, R7 ;  /* 0x000000070a007220 */ /* 0x000fe20000400000 */
[----:B------:R-:W-:Y:S01]  /*07e0*/  IMAD.U32 R2, R2, 0x10000, RZ ;  /* 0x0001000002027824 */ /* 0x000fe200078e00ff */
[----:B------:R-:W-:Y:S01]  /*07f0*/  FMUL R19, R19, R10 ;  /* 0x0000000a13137220 */ /* 0x000fe20000400000 */
[----:B------:R-:W-:-:S02]  /*0800*/  IMAD.U32 R3, R24, 0x10000, RZ ;  /* 0x0001000018037824 */ /* 0x000fc400078e00ff */
[----:B------:R-:W-:Y:S02]  /*0810*/  IMAD.U32 R6, R6, 0x10000, RZ ;  /* 0x0001000006067824 */ /* 0x000fe400078e00ff */
[----:B------:R-:W-:Y:S02]  /*0820*/  IMAD.U32 R8, R8, 0x10000, RZ ;  /* 0x0001000008087824 */ /* 0x000fe400078e00ff */
[----:B------:R-:W-:Y:S01]  /*0830*/  IMAD.U32 R4, R4, 0x10000, RZ ;  /* 0x0001000004047824 */ /* 0x000fe200078e00ff */
[----:B------:R-:W-:Y:S01]  /*0840*/  FFMA R7, R5, R2, R0 ;  /* 0x0000000205077223 */ /* 0x000fe20000000000 */
[----:B------:R-:W-:Y:S01]  /*0850*/  FFMA R6, R6, R3, R21 ;  /* 0x0000000306067223 */ /* 0x000fe20000000015 */
[----:B------:R-:W-:Y:S01]  /*0860*/  FFMA R5, R8, R5, R19 ;  /* 0x0000000508057223 */ /* 0x000fe20000000013 */
[----:B------:R-:W-:Y:S01]  /*0870*/  FFMA R4, R3, R4, R14 ;  /* 0x0000000403047223 */ /* 0x000fe2000000000e */
[----:B------:R-:W-:-:S03]  /*0880*/  IMAD.WIDE R2, R13, R12, c[0x0][0x178] ;  /* 0x00005e000d027625 */ /* 0x000fc600078e020c */
[----:B------:R-:W-:Y:S01]  /*0890*/  F2FP.BF16.F32.PACK_AB R5, R5, R6 ;  /* 0x000000060505723e */ /* 0x000fe200000010ff */
[----:B------:R-:W-:Y:S01]  /*08a0*/  IMAD.WIDE R12, R13, R12, c[0x0][0x180] ;  /* 0x000060000d0c7625 */ /* 0x000fe200078e020c */
[----:B------:R-:W-:-:S03]  /*08b0*/  F2FP.BF16.F32.PACK_AB R7, R7, R4 ;  /* 0x000000040707723e */ /* 0x000fc600000010ff */
[----:B------:R-:W-:Y:S04]  /*08c0*/  STG.E [R2.64], R5 ;  /* 0x0000000502007986 */ /* 0x000fe8000c101904 */
[----:B------:R-:W-:Y:S01]  /*08d0*/  STG.E [R12.64], R7 ;  /* 0x000000070c007986 */ /* 0x000fe2000c101904 */
[----:B------:R-:W-:Y:S05]  /*08e0*/  EXIT ;  /* 0x000000000000794d */ /* 0x000fea0003800000 */
.L_x_0:
[----:B------:R-:W-:-:S00]  /*08f0*/  BRA `(.L_x_0) ;  /* 0xfffffff000007947 */ /* 0x000fc0000383ffff */
[----:B------:R-:W-:-:S00]  /*0900*/  NOP ;  /* 0x0000000000007918 */ /* 0x000fc00000000000 */
[----:B------:R-:W-:-:S00]  /*0910*/  NOP ;  /* 0x0000000000007918 */ /* 0x000fc00000000000 */
[----:B------:R-:W-:-:S00]  /*0920*/  NOP ;  /* 0x0000000000007918 */ /* 0x000fc00000000000 */
[----:B------:R-:W-:-:S00]  /*0930*/  NOP ;  /* 0x0000000000007918 */ /* 0x000fc00000000000 */
[----:B------:R-:W-:-:S00]  /*0940*/  NOP ;  /* 0x0000000000007918 */ /* 0x000fc00000000000 */
[----:B------:R-:W-:-:S00]  /*0950*/  NOP ;  /* 0x0000000000007918 */ /* 0x000fc00000000000 */
[----:B------:R-:W-:-:S00]  /*0960*/  NOP ;  /* 0x0000000000007918 */ /* 0x000fc00000000000 */
[----:B------:R-:W-:-:S00]  /*0970*/  NOP ;  /* 0x0000000000007918 */ /* 0x000fc00000000000 */
.L_x_1:
